	.headerflags	@"EF_CUDA_TEXMODE_UNIFIED EF_CUDA_64BIT_ADDRESS EF_CUDA_SM86 EF_CUDA_VIRTUAL_SM(EF_CUDA_SM86)"
	.elftype	@"ET_EXEC"


//--------------------- .nv.info                  --------------------------
	.section	.nv.info,"",@"SHT_CUDA_INFO"
	.align	4


	//----- nvinfo : EIATTR_REGCOUNT
	.align		4
        /*0000*/ 	.byte	0x04, 0x2f
        /*0002*/ 	.short	(.L_1 - .L_0)
	.align		4
.L_0:
        /*0004*/ 	.word	index@(triton_mm)
        /*0008*/ 	.word	0x00000050


	//----- nvinfo : EIATTR_MIN_STACK_SIZE
	.align		4
.L_1:
        /*000c*/ 	.byte	0x04, 0x12
        /*000e*/ 	.short	(.L_3 - .L_2)
	.align		4
.L_2:
        /*0010*/ 	.word	index@(triton_mm)
        /*0014*/ 	.word	0x00000000


	//----- nvinfo : EIATTR_FRAME_SIZE
	.align		4
.L_3:
        /*0018*/ 	.byte	0x04, 0x11
        /*001a*/ 	.short	(.L_5 - .L_4)
	.align		4
.L_4:
        /*001c*/ 	.word	index@(triton_mm)
        /*0020*/ 	.word	0x00000000


	//----- nvinfo : EIATTR_MIN_STACK_SIZE
	.align		4
.L_5:
        /*0024*/ 	.byte	0x04, 0x12
        /*0026*/ 	.short	(.L_7 - .L_6)
	.align		4
.L_6:
        /*0028*/ 	.word	index@(triton_mm)
        /*002c*/ 	.word	0x00000000
.L_7:


//--------------------- .nv.info.triton_mm        --------------------------
	.section	.nv.info.triton_mm,"",@"SHT_CUDA_INFO"
	.sectionflags	@""
	.align	4


	//----- nvinfo : EIATTR_CUDA_API_VERSION
	.align		4
        /*0000*/ 	.byte	0x04, 0x37
        /*0002*/ 	.short	(.L_9 - .L_8)
.L_8:
        /*0004*/ 	.word	0x0000007c


	//----- nvinfo : EIATTR_SW2861232_WAR
	.align		4
.L_9:
        /*0008*/ 	.byte	0x01, 0x35
	.zero		2


	//----- nvinfo : EIATTR_PARAM_CBANK
	.align		4
        /*000c*/ 	.byte	0x04, 0x0a
        /*000e*/ 	.short	(.L_11 - .L_10)
	.align		4
.L_10:
        /*0010*/ 	.word	index@(.nv.constant0.triton_mm)
        /*0014*/ 	.short	0x0160
        /*0016*/ 	.short	0x0020


	//----- nvinfo : EIATTR_CBANK_PARAM_SIZE
	.align		4
.L_11:
        /*0018*/ 	.byte	0x03, 0x19
        /*001a*/ 	.short	0x0020


	//----- nvinfo : EIATTR_KPARAM_INFO
	.align		4
        /*001c*/ 	.byte	0x04, 0x17
        /*001e*/ 	.short	(.L_13 - .L_12)
.L_12:
        /*0020*/ 	.word	0x00000000
        /*0024*/ 	.short	0x0003
        /*0026*/ 	.short	0x0018
        /*0028*/ 	.byte	0x00, 0xf4, 0x21, 0x00


	//----- nvinfo : EIATTR_KPARAM_INFO
	.align		4
.L_13:
        /*002c*/ 	.byte	0x04, 0x17
        /*002e*/ 	.short	(.L_15 - .L_14)
.L_14:
        /*0030*/ 	.word	0x00000000
        /*0034*/ 	.short	0x0002
        /*0036*/ 	.short	0x0010
        /*0038*/ 	.byte	0x00, 0xf4, 0x21, 0x00


	//----- nvinfo : EIATTR_KPARAM_INFO
	.align		4
.L_15:
        /*003c*/ 	.byte	0x04, 0x17
        /*003e*/ 	.short	(.L_17 - .L_16)
.L_16:
        /*0040*/ 	.word	0x00000000
        /*0044*/ 	.short	0x0001
        /*0046*/ 	.short	0x0008
        /*0048*/ 	.byte	0x00, 0xf4, 0x21, 0x00


	//----- nvinfo : EIATTR_KPARAM_INFO
	.align		4
.L_17:
        /*004c*/ 	.byte	0x04, 0x17
        /*004e*/ 	.short	(.L_19 - .L_18)
.L_18:
        /*0050*/ 	.word	0x00000000
        /*0054*/ 	.short	0x0000
        /*0056*/ 	.short	0x0000
        /*0058*/ 	.byte	0x00, 0xf4, 0x21, 0x00


	//----- nvinfo : EIATTR_MAXREG_COUNT
	.align		4
.L_19:
        /*005c*/ 	.byte	0x03, 0x1b
        /*005e*/ 	.short	0x00ff


	//----- nvinfo : EIATTR_EXIT_INSTR_OFFSETS
	.align		4
        /*0060*/ 	.byte	0x04, 0x1c
        /*0062*/ 	.short	(.L_21 - .L_20)


	//   ....[0]....
.L_20:
        /*0064*/ 	.word	0x00001540


	//   ....[1]....
        /*0068*/ 	.word	0x00001590


	//----- nvinfo : EIATTR_REQNTID
	.align		4
.L_21:
        /*006c*/ 	.byte	0x04, 0x10
        /*006e*/ 	.short	(.L_23 - .L_22)
.L_22:
        /*0070*/ 	.word	0x00000100
        /*0074*/ 	.word	0x00000001
        /*0078*/ 	.word	0x00000001
.L_23:


//--------------------- .nv.callgraph             --------------------------
	.section	.nv.callgraph,"",@"SHT_CUDA_CALLGRAPH"
	.align	4
	.sectionentsize	8
	.align		4
        /*0000*/ 	.word	0x00000000
	.align		4
        /*0004*/ 	.word	0xffffffff
	.align		4
        /*0008*/ 	.word	0x00000000
	.align		4
        /*000c*/ 	.word	0xfffffffe
	.align		4
        /*0010*/ 	.word	0x00000000
	.align		4
        /*0014*/ 	.word	0xfffffffd
	.align		4
        /*0018*/ 	.word	0x00000000
	.align		4
        /*001c*/ 	.word	0xfffffffc


//--------------------- .nv.rel.action            --------------------------
	.section	.nv.rel.action,"",@"SHT_CUDA_RELOCINFO"
	.align	8
	.sectionentsize	8
        /*0000*/ 	.byte	0x73, 0x00, 0x00, 0x00, 0x00, 0x00, 0x00, 0x00, 0x00, 0x00, 0x00, 0x11, 0x25, 0x00, 0x05, 0x36


//--------------------- .nv.constant0.triton_mm   --------------------------
	.section	.nv.constant0.triton_mm,"a",@progbits
	.sectionflags	@""
	.align	4
.nv.constant0.triton_mm:
	.zero		384


//--------------------- .text.triton_mm           --------------------------
	.section	.text.triton_mm,"ax",@progbits
	.sectionflags	@"SHF_BARRIERS=1"
	.sectioninfo	@"SHI_REGISTERS=80"
	.align	128
        .global         triton_mm
        .type           triton_mm,@function
        .size           triton_mm,(.L_x_2 - triton_mm)
        .other          triton_mm,@"STO_CUDA_ENTRY STV_DEFAULT"
triton_mm:
.text.triton_mm:
[----:B------:R-:W-:Y:S02]  /*0000*/  IMAD.MOV.U32 R1, RZ, RZ, c[0x0][0x28] ;  /* 0x00000a00ff017624 */ /* 0x000fe400078e00ff */
[----:B------:R-:W1:Y:S01]  /*0010*/  S2R R7, SR_CTAID.X ;  /* 0x0000000000077919 */ /* 0x000e620000002500 */
[----:B------:R-:W-:Y:S01]  /*0020*/  IMAD.MOV.U32 R3, RZ, RZ, 0x8 ;  /* 0x00000008ff037424 */ /* 0x000fe200078e00ff */
[----:B------:R-:W-:Y:S01]  /*0030*/  ULDC.64 UR4, c[0x0][0x118] ;  /* 0x0000460000047ab9 */ /* 0x000fe20000000a00 */
[----:B------:R-:W-:Y:S01]  /*0040*/  IMAD.MOV.U32 R14, RZ, RZ, 0x2 ;  /* 0x00000002ff0e7424 */ /* 0x000fe200078e00ff */
[----:B------:R-:W2:Y:S01]  /*0050*/  S2R R76, SR_TID.X ;  /* 0x00000000004c7919 */ /* 0x000ea20000002100 */
[----:B------:R-:W-:Y:S01]  /*0060*/  IMAD.MOV.U32 R60, RZ, RZ, RZ ;  /* 0x000000ffff3c7224 */ /* 0x000fe200078e00ff */
[----:B------:R-:W-:Y:S01]  /*0070*/  CS2R R48, SRZ ;  /* 0x0000000000307805 */ /* 0x000fe2000001ff00 */
        /* <DEDUP_REMOVED lines=11> */
[----:B-1----:R-:W-:-:S02]  /*0130*/  SHF.R.S32.HI R0, RZ, 0x1f, R7 ;  /* 0x0000001fff007819 */ /* 0x002fc40000011407 */
[-C--:B------:R-:W-:Y:S02]  /*0140*/  IABS R10, R7.reuse ;  /* 0x00000007000a7213 */ /* 0x080fe40000000000 */
[----:B------:R-:W-:Y:S01]  /*0150*/  LEA.HI R0, R0, R7, RZ, 0x8 ;  /* 0x0000000700007211 */ /* 0x000fe200078f40ff */
[C---:B--2---:R-:W-:Y:S01]  /*0160*/  IMAD.SHL.U32 R77, R76.reuse, 0x8, RZ ;  /* 0x000000084c4d7824 */ /* 0x044fe200078e00ff */
[----:B------:R-:W-:Y:S02]  /*0170*/  LOP3.LUT R13, R76, 0x80, RZ, 0xc0, !PT ;  /* 0x000000804c0d7812 */ /* 0x000fe400078ec0ff */
[----:B------:R-:W-:Y:S02]  /*0180*/  SHF.R.S32.HI R4, RZ, 0x8, R0 ;  /* 0x00000008ff047819 */ /* 0x000fe40000011400 */
[----:B------:R-:W-:Y:S02]  /*0190*/  LOP3.LUT R0, R0, 0xffffff00, RZ, 0xc0, !PT ;  /* 0xffffff0000007812 */ /* 0x000fe400078ec0ff */
[----:B------:R-:W-:Y:S01]  /*01a0*/  LOP3.LUT R12, R76, 0x10, RZ, 0xc0, !PT ;  /* 0x000000104c0c7812 */ /* 0x000fe200078ec0ff */
[----:B------:R-:W-:-:S02]  /*01b0*/  IMAD R2, R4, -0x8, R3 ;  /* 0xfffffff804027824 */ /* 0x000fc400078e0203 */
[----:B------:R-:W-:-:S03]  /*01c0*/  IMAD.IADD R0, R7, 0x1, -R0 ;  /* 0x0000000107007824 */ /* 0x000fc600078e0a00 */
[----:B------:R-:W-:-:S04]  /*01d0*/  IMNMX R5, R2, 0x8, PT ;  /* 0x0000000802057817 */ /* 0x000fc80003800200 */
[-C--:B------:R-:W-:Y:S02]  /*01e0*/  IABS R8, R5.reuse ;  /* 0x0000000500087213 */ /* 0x080fe40000000000 */
[----:B------:R-:W-:Y:S02]  /*01f0*/  IABS R11, R5 ;  /* 0x00000005000b7213 */ /* 0x000fe40000000000 */
[----:B------:R-:W1:Y:S08]  /*0200*/  I2F.RP R6, R8 ;  /* 0x0000000800067306 */ /* 0x000e700000209400 */
[----:B-1----:R-:W1:Y:S02]  /*0210*/  MUFU.RCP R6, R6 ;  /* 0x0000000600067308 */ /* 0x002e640000001000 */
[----:B-1----:R-:W-:-:S02]  /*0220*/  IADD3 R2, R6, 0xffffffe, RZ ;  /* 0x0ffffffe06027810 */ /* 0x002fc40007ffe0ff */
[----:B------:R-:W-:-:S04]  /*0230*/  IABS R6, R0 ;  /* 0x0000000000067213 */ /* 0x000fc80000000000 */
[----:B------:R1:W2:Y:S01]  /*0240*/  F2I.FTZ.U32.TRUNC.NTZ R3, R2 ;  /* 0x0000000200037305 */ /* 0x0002a2000021f000 */
[----:B------:R-:W-:-:S04]  /*0250*/  LOP3.LUT R0, R0, R5, RZ, 0x3c, !PT ;  /* 0x0000000500007212 */ /* 0x000fc800078e3cff */
[----:B------:R-:W-:Y:S02]  /*0260*/  ISETP.GE.AND P3, PT, R0, RZ, PT ;  /* 0x000000ff0000720c */ /* 0x000fe40003f66270 */
[----:B------:R-:W-:Y:S01]  /*0270*/  LOP3.LUT R0, RZ, R5, RZ, 0x33, !PT ;  /* 0x00000005ff007212 */ /* 0x000fe200078e33ff */
[----:B-1----:R-:W-:Y:S02]  /*0280*/  IMAD.MOV.U32 R2, RZ, RZ, RZ ;  /* 0x000000ffff027224 */ /* 0x002fe400078e00ff */
[----:B--2---:R-:W-:-:S04]  /*0290*/  IMAD.MOV R9, RZ, RZ, -R3 ;  /* 0x000000ffff097224 */ /* 0x004fc800078e0a03 */
[----:B------:R-:W-:-:S04]  /*02a0*/  IMAD R9, R9, R8, RZ ;  /* 0x0000000809097224 */ /* 0x000fc800078e02ff */
[----:B------:R-:W-:-:S04]  /*02b0*/  IMAD.HI.U32 R3, R3, R9, R2 ;  /* 0x0000000903037227 */ /* 0x000fc800078e0002 */
[----:B------:R-:W-:Y:S02]  /*02c0*/  IMAD.MOV R9, RZ, RZ, -R11 ;  /* 0x000000ffff097224 */ /* 0x000fe400078e0a0b */
[----:B------:R-:W-:-:S04]  /*02d0*/  IMAD.HI.U32 R2, R3, R6, RZ ;  /* 0x0000000603027227 */ /* 0x000fc800078e00ff */
[----:B------:R-:W-:-:S04]  /*02e0*/  IMAD.HI.U32 R3, R3, R10, RZ ;  /* 0x0000000a03037227 */ /* 0x000fc800078e00ff */
[-C--:B------:R-:W-:Y:S02]  /*02f0*/  IMAD R6, R2, R9.reuse, R6 ;  /* 0x0000000902067224 */ /* 0x080fe400078e0206 */
[----:B------:R-:W-:-:S03]  /*0300*/  IMAD R3, R3, R9, R10 ;  /* 0x0000000903037224 */ /* 0x000fc600078e020a */
[C---:B------:R-:W-:Y:S02]  /*0310*/  ISETP.GT.U32.AND P2, PT, R8.reuse, R6, PT ;  /* 0x000000060800720c */ /* 0x040fe40003f44070 */
[----:B------:R-:W-:-:S11]  /*0320*/  ISETP.GT.U32.AND P0, PT, R8, R3, PT ;  /* 0x000000030800720c */ /* 0x000fd60003f04070 */
[--C-:B------:R-:W-:Y:S01]  /*0330*/  @!P2 IMAD.IADD R6, R6, 0x1, -R8.reuse ;  /* 0x000000010606a824 */ /* 0x100fe200078e0a08 */
[----:B------:R-:W-:Y:S01]  /*0340*/  @!P2 IADD3 R2, R2, 0x1, RZ ;  /* 0x000000010202a810 */ /* 0x000fe20007ffe0ff */
[----:B------:R-:W-:Y:S01]  /*0350*/  @!P0 IMAD.IADD R3, R3, 0x1, -R8 ;  /* 0x0000000103038824 */ /* 0x000fe200078e0a08 */
[----:B------:R-:W-:Y:S02]  /*0360*/  ISETP.GE.AND P2, PT, R7, RZ, PT ;  /* 0x000000ff0700720c */ /* 0x000fe40003f46270 */
[----:B------:R-:W-:Y:S02]  /*0370*/  ISETP.GE.U32.AND P0, PT, R6, R8, PT ;  /* 0x000000080600720c */ /* 0x000fe40003f06070 */
[----:B------:R-:W-:Y:S02]  /*0380*/  ISETP.GT.U32.AND P1, PT, R8, R3, PT ;  /* 0x000000030800720c */ /* 0x000fe40003f24070 */
[----:B------:R-:W-:-:S04]  /*0390*/  SHF.R.U32.HI R6, RZ, 0x2, R76 ;  /* 0x00000002ff067819 */ /* 0x000fc8000001164c */
[----:B------:R-:W-:-:S05]  /*03a0*/  SGXT.U32 R6, R6, 0x5 ;  /* 0x000000050606781a */ /* 0x000fca0000000000 */
[----:B------:R-:W-:Y:S02]  /*03b0*/  @P0 IADD3 R2, R2, 0x1, RZ ;  /* 0x0000000102020810 */ /* 0x000fe40007ffe0ff */
[----:B------:R-:W-:Y:S01]  /*03c0*/  ISETP.NE.AND P0, PT, R5, RZ, PT ;  /* 0x000000ff0500720c */ /* 0x000fe20003f05270 */
[----:B------:R-:W-:Y:S01]  /*03d0*/  @!P1 IMAD.IADD R3, R3, 0x1, -R8 ;  /* 0x0000000103039824 */ /* 0x000fe200078e0a08 */
[----:B------:R-:W-:Y:S01]  /*03e0*/  SHF.R.U32.HI R5, RZ, 0x2, R13 ;  /* 0x00000002ff057819 */ /* 0x000fe2000001160d */
[----:B------:R-:W-:Y:S02]  /*03f0*/  @!P3 IMAD.MOV R2, RZ, RZ, -R2 ;  /* 0x000000ffff02b224 */ /* 0x000fe400078e0a02 */
[----:B------:R-:W-:Y:S01]  /*0400*/  @!P2 IMAD.MOV R3, RZ, RZ, -R3 ;  /* 0x000000ffff03a224 */ /* 0x000fe200078e0a03 */
[----:B------:R-:W-:Y:S02]  /*0410*/  LOP3.LUT R5, R6, R5, RZ, 0xfc, !PT ;  /* 0x0000000506057212 */ /* 0x000fe400078efcff */
[----:B------:R-:W-:-:S02]  /*0420*/  SEL R74, R0, R2, !P0 ;  /* 0x00000002004a7207 */ /* 0x000fc40004000000 */
[----:B------:R-:W-:Y:S02]  /*0430*/  SEL R3, R0, R3, !P0 ;  /* 0x0000000300037207 */ /* 0x000fe40004000000 */
[----:B------:R-:W-:Y:S01]  /*0440*/  SHF.R.U32.HI R2, RZ, 0x1, R12 ;  /* 0x00000001ff027819 */ /* 0x000fe2000001160c */
[----:B------:R-:W-:Y:S01]  /*0450*/  IMAD.SHL.U32 R74, R74, 0x80, RZ ;  /* 0x000000804a4a7824 */ /* 0x000fe200078e00ff */
[----:B------:R-:W-:Y:S01]  /*0460*/  SHF.R.U32.HI R0, RZ, 0x2, R76 ;  /* 0x00000002ff007819 */ /* 0x000fe2000001164c */
[----:B------:R-:W-:Y:S02]  /*0470*/  IMAD R75, R4, 0x8, R3 ;  /* 0x00000008044b7824 */ /* 0x000fe400078e0203 */
[----:B------:R-:W-:Y:S01]  /*0480*/  IMAD.SHL.U32 R3, R76, 0x4, RZ ;  /* 0x000000044c037824 */ /* 0x000fe200078e00ff */
[----:B------:R-:W-:Y:S02]  /*0490*/  LOP3.LUT R6, R74, R5, RZ, 0xfc, !PT ;  /* 0x000000054a067212 */ /* 0x000fe400078efcff */
[----:B------:R-:W-:-:S02]  /*04a0*/  LOP3.LUT R9, R0, 0x18, RZ, 0xc0, !PT ;  /* 0x0000001800097812 */ /* 0x000fc400078ec0ff */
[----:B------:R-:W-:Y:S02]  /*04b0*/  PRMT R8, R6, 0x9910, RZ ;  /* 0x0000991006087816 */ /* 0x000fe400000000ff */
[C-C-:B------:R-:W-:Y:S02]  /*04c0*/  LOP3.LUT R71, R2.reuse, 0x18, R3.reuse, 0x78, !PT ;  /* 0x0000001802477812 */ /* 0x140fe400078e7803 */
[----:B------:R-:W-:Y:S02]  /*04d0*/  LOP3.LUT R7, R2, 0x10, R3, 0xf8, !PT ;  /* 0x0000001002077812 */ /* 0x000fe400078ef803 */
[----:B------:R-:W-:Y:S02]  /*04e0*/  SHF.R.S32.HI R2, RZ, 0xf, R8 ;  /* 0x0000000fff027819 */ /* 0x000fe40000011408 */
[C---:B------:R-:W-:Y:S02]  /*04f0*/  LOP3.LUT R4, R3.reuse, 0x8, RZ, 0xc0, !PT ;  /* 0x0000000803047812 */ /* 0x040fe400078ec0ff */
[----:B------:R-:W-:-:S02]  /*0500*/  LOP3.LUT R69, R3, 0x18, R76, 0x48, !PT ;  /* 0x0000001803457812 */ /* 0x000fc400078e484c */
[----:B------:R-:W-:Y:S02]  /*0510*/  LOP3.LUT R3, R74, 0x40, R5, 0xfe, !PT ;  /* 0x000000404a037812 */ /* 0x000fe400078efe05 */
[----:B------:R-:W-:Y:S02]  /*0520*/  LOP3.LUT R10, R2, 0xffff, RZ, 0xc0, !PT ;  /* 0x0000ffff020a7812 */ /* 0x000fe400078ec0ff */
[--C-:B------:R-:W-:Y:S02]  /*0530*/  LOP3.LUT R0, R77, 0x18, R76.reuse, 0x48, !PT ;  /* 0x000000184d007812 */ /* 0x100fe400078e484c */
[----:B------:R-:W-:Y:S02]  /*0540*/  LEA.HI R2, R10, R3, RZ, 0x1c ;  /* 0x000000030a027211 */ /* 0x000fe400078fe0ff */
[----:B------:R-:W-:Y:S01]  /*0550*/  LOP3.LUT R8, R9, 0x7, R76, 0xf8, !PT ;  /* 0x0000000709087812 */ /* 0x000fe200078ef84c */
[----:B------:R-:W-:Y:S01]  /*0560*/  IMAD R61, R5, 0x20, R0 ;  /* 0x00000020053d7824 */ /* 0x000fe200078e0200 */
[----:B------:R-:W-:-:S02]  /*0570*/  LOP3.LUT R2, R2, 0xf000, RZ, 0xc0, !PT ;  /* 0x0000f00002027812 */ /* 0x000fc400078ec0ff */
[----:B------:R-:W-:Y:S01]  /*0580*/  SHF.R.S32.HI R9, RZ, 0x19, R75 ;  /* 0x00000019ff097819 */ /* 0x000fe2000001144b */
[----:B------:R-:W-:Y:S02]  /*0590*/  IMAD.SHL.U32 R75, R75, 0x40, RZ ;  /* 0x000000404b4b7824 */ /* 0x000fe400078e00ff */
[----:B------:R-:W-:Y:S01]  /*05a0*/  IMAD.MOV R2, RZ, RZ, -R2 ;  /* 0x000000ffff027224 */ /* 0x000fe200078e0a02 */
[----:B------:R-:W-:Y:S01]  /*05b0*/  SGXT R0, R9, 0x1 ;  /* 0x000000010900781a */ /* 0x000fe20000000200 */
[----:B------:R-:W-:Y:S01]  /*05c0*/  IMAD R69, R8, 0x20, R69 ;  /* 0x0000002008457824 */ /* 0x000fe200078e0245 */
[----:B------:R-:W-:Y:S01]  /*05d0*/  LOP3.LUT R9, R7, 0x10, R4, 0x1e, !PT ;  /* 0x0000001007097812 */ /* 0x000fe200078e1e04 */
[----:B------:R-:W-:Y:S01]  /*05e0*/  IMAD.SHL.U32 R61, R61, 0x2, RZ ;  /* 0x000000023d3d7824 */ /* 0x000fe200078e00ff */
[----:B------:R-:W-:Y:S02]  /*05f0*/  LOP3.LUT R4, R76, 0xf, RZ, 0xc0, !PT ;  /* 0x0000000f4c047812 */ /* 0x000fe400078ec0ff */
[----:B------:R-:W-:-:S02]  /*0600*/  PRMT R12, R2, 0x7710, RZ ;  /* 0x00007710020c7816 */ /* 0x000fc400000000ff */
[----:B------:R-:W-:Y:S02]  /*0610*/  LEA.HI R2, R10, R6, RZ, 0x1c ;  /* 0x000000060a027211 */ /* 0x000fe400078fe0ff */
[----:B------:R-:W-:Y:S02]  /*0620*/  LEA.HI R7, R13, R4, RZ, 0x1d ;  /* 0x000000040d077211 */ /* 0x000fe400078fe8ff */
[----:B------:R-:W-:Y:S02]  /*0630*/  LOP3.LUT R5, R75, R5, RZ, 0xfc, !PT ;  /* 0x000000054b057212 */ /* 0x000fe400078efcff */
[----:B------:R-:W-:Y:S01]  /*0640*/  LOP3.LUT R4, R2, 0xf000, RZ, 0xc0, !PT ;  /* 0x0000f00002047812 */ /* 0x000fe200078ec0ff */
[----:B------:R-:W-:Y:S01]  /*0650*/  IMAD.SHL.U32 R72, R7, 0x20, RZ ;  /* 0x0000002007487824 */ /* 0x000fe200078e00ff */
[----:B------:R-:W-:Y:S02]  /*0660*/  LEA.HI R0, R0, R5, RZ, 0x9 ;  /* 0x0000000500007211 */ /* 0x000fe400078f48ff */
[----:B------:R-:W-:Y:S01]  /*0670*/  LOP3.LUT R8, R76, 0x3, RZ, 0xc0, !PT ;  /* 0x000000034c087812 */ /* 0x000fe200078ec0ff */
[----:B------:R-:W-:Y:S01]  /*0680*/  IMAD.MOV R4, RZ, RZ, -R4 ;  /* 0x000000ffff047224 */ /* 0x000fe200078e0a04 */
[----:B------:R-:W-:-:S02]  /*0690*/  LOP3.LUT R0, R0, 0x1ffe00, RZ, 0xc0, !PT ;  /* 0x001ffe0000007812 */ /* 0x000fc400078ec0ff */
[----:B------:R-:W-:Y:S02]  /*06a0*/  IADD3 R70, R72, 0x400, RZ ;  /* 0x0000040048467810 */ /* 0x000fe40007ffe0ff */
[----:B------:R-:W-:Y:S01]  /*06b0*/  PRMT R7, R4, 0x7710, RZ ;  /* 0x0000771004077816 */ /* 0x000fe200000000ff */
[----:B------:R-:W-:Y:S01]  /*06c0*/  IMAD.IADD R0, R5, 0x1, -R0 ;  /* 0x0000000105007824 */ /* 0x000fe200078e0a00 */
[-C--:B------:R-:W-:Y:S01]  /*06d0*/  LOP3.LUT R73, R71, R72.reuse, RZ, 0xfc, !PT ;  /* 0x0000004847497212 */ /* 0x080fe200078efcff */
[----:B------:R-:W-:Y:S01]  /*06e0*/  IMAD.IADD R5, R3, 0x1, R12 ;  /* 0x0000000103057824 */ /* 0x000fe200078e020c */
[----:B------:R-:W-:Y:S01]  /*06f0*/  LOP3.LUT R71, R70, R71, RZ, 0xfc, !PT ;  /* 0x0000004746477212 */ /* 0x000fe200078efcff */
[----:B------:R-:W-:Y:S01]  /*0700*/  IMAD.IADD R6, R6, 0x1, R7 ;  /* 0x0000000106067824 */ /* 0x000fe200078e0207 */
[----:B------:R-:W-:Y:S01]  /*0710*/  LOP3.LUT R72, R9, R72, RZ, 0xfc, !PT ;  /* 0x0000004809487212 */ /* 0x000fe200078efcff */
[----:B------:R-:W-:Y:S01]  /*0720*/  IMAD R0, R0, 0x2800, RZ ;  /* 0x0000280000007824 */ /* 0x000fe200078e02ff */
[----:B------:R-:W-:Y:S01]  /*0730*/  PRMT R10, R5, 0x9910, RZ ;  /* 0x00009910050a7816 */ /* 0x000fe200000000ff */
[----:B------:R-:W-:Y:S01]  /*0740*/  IMAD.WIDE.U32 R2, R8, 0x10, RZ ;  /* 0x0000001008027825 */ /* 0x000fe200078e00ff */
[----:B------:R-:W-:-:S02]  /*0750*/  PRMT R8, R6, 0x9910, RZ ;  /* 0x0000991006087816 */ /* 0x000fc400000000ff */
[C---:B------:R-:W-:Y:S01]  /*0760*/  LOP3.LUT R5, R0.reuse, 0x18, R77, 0xf8, !PT ;  /* 0x0000001800057812 */ /* 0x040fe200078ef84d */
[----:B------:R-:W-:Y:S01]  /*0770*/  IMAD.WIDE R66, R0, 0x2, RZ ;  /* 0x0000000200427825 */ /* 0x000fe200078e02ff */
[----:B------:R-:W-:Y:S02]  /*0780*/  SHF.R.S32.HI R12, RZ, 0x1f, R0 ;  /* 0x0000001fff0c7819 */ /* 0x000fe40000011400 */
[----:B------:R-:W-:Y:S01]  /*0790*/  LOP3.LUT R70, R9, R70, RZ, 0xfc, !PT ;  /* 0x0000004609467212 */ /* 0x000fe200078efcff */
[----:B------:R-:W-:Y:S01]  /*07a0*/  IMAD R10, R10, 0x2800, RZ ;  /* 0x000028000a0a7824 */ /* 0x000fe200078e02ff */
[----:B------:R-:W-:Y:S01]  /*07b0*/  LOP3.LUT R4, R2, R66, RZ, 0xfc, !PT ;  /* 0x0000004202047212 */ /* 0x000fe200078efcff */
[----:B------:R-:W-:Y:S01]  /*07c0*/  IMAD R0, R8, 0x2800, RZ ;  /* 0x0000280008007824 */ /* 0x000fe200078e02ff */
[----:B------:R-:W-:Y:S01]  /*07d0*/  LEA R8, P0, R5, c[0x0][0x160], 0x1 ;  /* 0x0000580005087a11 */ /* 0x000fe200078008ff */
[----:B------:R-:W-:Y:S01]  /*07e0*/  IMAD.WIDE R62, R10, 0x2, RZ ;  /* 0x000000020a3e7825 */ /* 0x000fe200078e02ff */
[----:B------:R-:W-:-:S02]  /*07f0*/  LOP3.LUT R66, R3, R67, RZ, 0xfc, !PT ;  /* 0x0000004303427212 */ /* 0x000fc400078efcff */
[C---:B------:R-:W-:Y:S01]  /*0800*/  LEA.HI.X R9, R5.reuse, c[0x0][0x164], R12, 0x1, P0 ;  /* 0x0000590005097a11 */ /* 0x040fe200000f0c0c */
[----:B------:R-:W-:Y:S01]  /*0810*/  IMAD.WIDE R64, R0, 0x2, RZ ;  /* 0x0000000200407825 */ /* 0x000fe200078e02ff */
[--C-:B------:R-:W-:Y:S02]  /*0820*/  LOP3.LUT R12, R10, 0x18, R77.reuse, 0xf8, !PT ;  /* 0x000000180a0c7812 */ /* 0x100fe400078ef84d */
[----:B------:R-:W-:Y:S01]  /*0830*/  LOP3.LUT R19, R2, R62, RZ, 0xfc, !PT ;  /* 0x0000003e02137212 */ /* 0x000fe200078efcff */
[----:B------:R-:W-:Y:S01]  /*0840*/  IMAD.WIDE R6, R5, R14, c[0x0][0x160] ;  /* 0x0000580005067625 */ /* 0x000fe200078e020e */
[----:B------:R-:W-:Y:S02]  /*0850*/  LOP3.LUT R5, R0, 0x18, R77, 0xf8, !PT ;  /* 0x0000001800057812 */ /* 0x000fe400078ef84d */
[----:B------:R-:W-:Y:S02]  /*0860*/  LOP3.LUT R18, R2, R64, RZ, 0xfc, !PT ;  /* 0x0000004002127212 */ /* 0x000fe400078efcff */
[C---:B------:R-:W-:Y:S01]  /*0870*/  LOP3.LUT R62, R3.reuse, R63, RZ, 0xfc, !PT ;  /* 0x0000003f033e7212 */ /* 0x040fe200078efcff */
[----:B------:R1:W-:Y:S01]  /*0880*/  LDGSTS.E.BYPASS.128 [R61+0x6000], [R6.64] ;  /* 0x06000000063d7fae */ /* 0x0003e2000b901c44 */
[----:B------:R-:W-:Y:S01]  /*0890*/  LOP3.LUT R64, R3, R65, RZ, 0xfc, !PT ;  /* 0x0000004103407212 */ /* 0x000fe200078efcff */
[----:B------:R-:W-:Y:S01]  /*08a0*/  IMAD.WIDE R2, R5, R14, c[0x0][0x168] ;  /* 0x00005a0005027625 */ /* 0x000fe200078e020e */
[----:B------:R-:W-:Y:S01]  /*08b0*/  SHF.R.S32.HI R13, RZ, 0x1f, R10 ;  /* 0x0000001fff0d7819 */ /* 0x000fe2000001140a */
[----:B------:R-:W0:Y:S01]  /*08c0*/  LDGDEPBAR ;  /* 0x00000000000079af */ /* 0x000e220000000000 */
[----:B------:R-:W-:-:S02]  /*08d0*/  SHF.R.S32.HI R0, RZ, 0x1f, R0 ;  /* 0x0000001fff007819 */ /* 0x000fc40000011400 */
[C---:B------:R-:W-:Y:S01]  /*08e0*/  LEA R10, P0, R5.reuse, c[0x0][0x168], 0x1 ;  /* 0x00005a00050a7a11 */ /* 0x040fe200078008ff */
[----:B------:R2:W-:Y:S01]  /*08f0*/  LDGSTS.E.BYPASS.128 [R61], [R2.64] ;  /* 0x00000000023d7fae */ /* 0x0005e2000b901c44 */
[C---:B------:R-:W-:Y:S02]  /*0900*/  LEA R16, P1, R12.reuse, c[0x0][0x168], 0x1 ;  /* 0x00005a000c107a11 */ /* 0x040fe400078208ff */
[----:B------:R-:W-:Y:S01]  /*0910*/  LEA.HI.X R11, R5, c[0x0][0x16c], R0, 0x1, P0 ;  /* 0x00005b00050b7a11 */ /* 0x000fe200000f0c00 */
[C---:B-1----:R-:W-:Y:S01]  /*0920*/  IMAD.WIDE R6, R12.reuse, R14, c[0x0][0x168] ;  /* 0x00005a000c067625 */ /* 0x042fe200078e020e */
[----:B------:R-:W-:Y:S01]  /*0930*/  LEA.HI.X R17, R12, c[0x0][0x16c], R13, 0x1, P1 ;  /* 0x00005b000c117a11 */ /* 0x000fe200008f0c0d */
[----:B------:R-:W-:Y:S01]  /*0940*/  CS2R R14, SRZ ;  /* 0x00000000000e7805 */ /* 0x000fe2000001ff00 */
[----:B------:R-:W-:Y:S01]  /*0950*/  IADD3 R4, P4, R4, c[0x0][0x160], RZ ;  /* 0x0000580004047a10 */ /* 0x000fe20007f9e0ff */
[----:B------:R-:W-:Y:S01]  /*0960*/  IMAD.MOV.U32 R0, RZ, RZ, -0x1 ;  /* 0xffffffffff007424 */ /* 0x000fe200078e00ff */
[----:B------:R1:W-:Y:S01]  /*0970*/  LDGSTS.E.BYPASS.128 [R61+0x1000], [R6.64] ;  /* 0x01000000063d7fae */ /* 0x0003e2000b901c44 */
[----:B------:R-:W-:Y:S01]  /*0980*/  IADD3 R63, P0, R19, c[0x0][0x168], RZ ;  /* 0x00005a00133f7a10 */ /* 0x000fe20007f1e0ff */
[----:B------:R-:W-:Y:S01]  /*0990*/  CS2R R12, SRZ ;  /* 0x00000000000c7805 */ /* 0x000fe2000001ff00 */
[----:B------:R-:W-:Y:S01]  /*09a0*/  IADD3 R65, P2, R18, c[0x0][0x168], RZ ;  /* 0x00005a0012417a10 */ /* 0x000fe20007f5e0ff */
[----:B------:R-:W0:Y:S04]  /*09b0*/  LDGDEPBAR ;  /* 0x00000000000079af */ /* 0x000e280000000000 */
[----:B------:R-:W-:Y:S01]  /*09c0*/  BAR.SYNC.DEFER_BLOCKING 0x0 ;  /* 0x0000000000007b1d */ /* 0x000fe20000010000 */
[----:B------:R-:W-:Y:S01]  /*09d0*/  IADD3 R67, P5, R4, 0xc0, RZ ;  /* 0x000000c004437810 */ /* 0x000fe20007fbe0ff */
[----:B--2---:R-:W-:Y:S01]  /*09e0*/  IMAD.MOV.U32 R2, RZ, RZ, 0x2 ;  /* 0x00000002ff027424 */ /* 0x004fe200078e00ff */
[----:B------:R-:W-:Y:S01]  /*09f0*/  IADD3 R63, P1, R63, 0xc0, RZ ;  /* 0x000000c03f3f7810 */ /* 0x000fe20007f3e0ff */
[----:B------:R-:W-:Y:S01]  /*0a00*/  IMAD.MOV.U32 R3, RZ, RZ, RZ ;  /* 0x000000ffff037224 */ /* 0x000fe200078e00ff */
[----:B------:R-:W-:Y:S01]  /*0a10*/  IADD3 R65, P3, R65, 0xc0, RZ ;  /* 0x000000c041417810 */ /* 0x000fe20007f7e0ff */
[----:B------:R-:W-:Y:S01]  /*0a20*/  CS2R R18, SRZ ;  /* 0x0000000000127805 */ /* 0x000fe2000001ff00 */
[----:B------:R-:W-:-:S02]  /*0a30*/  IADD3.X R66, RZ, c[0x0][0x164], R66, P5, P4 ;  /* 0x00005900ff427a10 */ /* 0x000fc40002fe8442 */
[----:B------:R-:W-:Y:S02]  /*0a40*/  IADD3.X R62, RZ, c[0x0][0x16c], R62, P1, P0 ;  /* 0x00005b00ff3e7a10 */ /* 0x000fe40000fe043e */
[----:B------:R-:W-:Y:S01]  /*0a50*/  IADD3.X R64, RZ, c[0x0][0x16c], R64, P3, P2 ;  /* 0x00005b00ff407a10 */ /* 0x000fe20001fe4440 */
[----:B------:R-:W-:Y:S01]  /*0a60*/  @!PT LDS RZ, [RZ] ;  /* 0x00000000fffff984 */ /* 0x000fe20000000800 */
[----:B------:R-:W-:Y:S01]  /*0a70*/  @!PT LDS RZ, [RZ] ;  /* 0x00000000fffff984 */ /* 0x000fe20000000800 */
[----:B------:R-:W-:Y:S01]  /*0a80*/  @!PT LDS RZ, [RZ] ;  /* 0x00000000fffff984 */ /* 0x000fe20000000800 */
[----:B------:R1:W-:Y:S04]  /*0a90*/  LDGSTS.E.BYPASS.128 [R61+0x7000], [R8.64+0x40] ;  /* 0x07000040083d7fae */ /* 0x0003e8000b901c44 */
[----:B------:R-:W0:Y:S04]  /*0aa0*/  LDGDEPBAR ;  /* 0x00000000000079af */ /* 0x000e280000000000 */
[----:B------:R1:W-:Y:S04]  /*0ab0*/  LDGSTS.E.BYPASS.128 [R61+0x2000], [R10.64+0x40] ;  /* 0x020000400a3d7fae */ /* 0x0003e8000b901c44 */
[----:B------:R2:W-:Y:S04]  /*0ac0*/  LDGSTS.E.BYPASS.128 [R61+0x3000], [R16.64+0x40] ;  /* 0x03000040103d7fae */ /* 0x0005e8000b901c44 */
[----:B------:R-:W0:Y:S04]  /*0ad0*/  LDGDEPBAR ;  /* 0x00000000000079af */ /* 0x000e280000000000 */
[----:B------:R-:W-:Y:S06]  /*0ae0*/  BAR.SYNC.DEFER_BLOCKING 0x0 ;  /* 0x0000000000007b1d */ /* 0x000fec0000010000 */
[----:B------:R-:W-:Y:S01]  /*0af0*/  @!PT LDS RZ, [RZ] ;  /* 0x00000000fffff984 */ /* 0x000fe20000000800 */
[----:B------:R-:W-:Y:S01]  /*0b00*/  @!PT LDS RZ, [RZ] ;  /* 0x00000000fffff984 */ /* 0x000fe20000000800 */
[----:B------:R-:W-:Y:S01]  /*0b10*/  @!PT LDS RZ, [RZ] ;  /* 0x00000000fffff984 */ /* 0x000fe20000000800 */
[----:B------:R1:W-:Y:S04]  /*0b20*/  LDGSTS.E.BYPASS.128 [R61+0x8000], [R8.64+0x80] ;  /* 0x08000080083d7fae */ /* 0x0003e8000b901c44 */
[----:B------:R-:W0:Y:S04]  /*0b30*/  LDGDEPBAR ;  /* 0x00000000000079af */ /* 0x000e280000000000 */
[----:B------:R1:W-:Y:S04]  /*0b40*/  LDGSTS.E.BYPASS.128 [R61+0x4000], [R10.64+0x80] ;  /* 0x040000800a3d7fae */ /* 0x0003e8000b901c44 */
[----:B------:R2:W-:Y:S04]  /*0b50*/  LDGSTS.E.BYPASS.128 [R61+0x5000], [R16.64+0x80] ;  /* 0x05000080103d7fae */ /* 0x0005e8000b901c44 */
[----:B------:R-:W0:Y:S01]  /*0b60*/  LDGDEPBAR ;  /* 0x00000000000079af */ /* 0x000e220000000000 */
[----:B-12---:R-:W-:-:S03]  /*0b70*/  CS2R R16, SRZ ;  /* 0x0000000000107805 */ /* 0x006fc6000001ff00 */
.L_x_0:
[----:B------:R-:W-:-:S04]  /*0b80*/  DEPBAR.LE SB0, 0x4 ;  /* 0x000081000000791a */ /* 0x000fc80000000000 */
[----:B------:R-:W-:Y:S02]  /*0b90*/  IADD3 R0, R0, 0x1, RZ ;  /* 0x0000000100007810 */ /* 0x000fe40007ffe0ff */
[----:B------:R-:W-:Y:S01]  /*0ba0*/  IADD3 R2, R2, 0x1, RZ ;  /* 0x0000000102027810 */ /* 0x000fe20007ffe0ff */
[----:B------:R-:W-:Y:S01]  /*0bb0*/  BAR.SYNC.DEFER_BLOCKING 0x0 ;  /* 0x0000000000007b1d */ /* 0x000fe20000010000 */
[----:B------:R-:W-:Y:S02]  /*0bc0*/  ISETP.GE.AND P0, PT, R0, 0x3, PT ;  /* 0x000000030000780c */ /* 0x000fe40003f06270 */
[----:B------:R-:W-:Y:S02]  /*0bd0*/  ISETP.GE.AND P1, PT, R2, 0x3, PT ;  /* 0x000000030200780c */ /* 0x000fe40003f26270 */
[----:B------:R-:W-:Y:S02]  /*0be0*/  SEL R0, R0, RZ, !P0 ;  /* 0x000000ff00007207 */ /* 0x000fe40004000000 */
[----:B------:R-:W-:-:S02]  /*0bf0*/  ISETP.GE.U32.AND P0, PT, R3, 0x13d, PT ;  /* 0x0000013d0300780c */ /* 0x000fc40003f06070 */
[C---:B------:R-:W-:Y:S01]  /*0c00*/  LEA R68, R0.reuse, 0x6000, 0xc ;  /* 0x0000600000447811 */ /* 0x040fe200078e60ff */
[----:B------:R-:W-:Y:S01]  /*0c10*/  IMAD R36, R0, 0x1000, R69 ;  /* 0x0000100000247824 */ /* 0x000fe200078e0245 */
[----:B------:R-:W-:Y:S02]  /*0c20*/  ISETP.GE.U32.AND.EX P0, PT, R60, RZ, PT, P0 ;  /* 0x000000ff3c00720c */ /* 0x000fe40003f06100 */
[----:B------:R-:W-:Y:S01]  /*0c30*/  SEL R2, R2, RZ, !P1 ;  /* 0x000000ff02027207 */ /* 0x000fe20004800000 */
[----:B------:R-:W-:Y:S02]  /*0c40*/  IMAD.SHL.U32 R36, R36, 0x2, RZ ;  /* 0x0000000224247824 */ /* 0x000fe400078e00ff */
[--C-:B------:R-:W-:Y:S02]  /*0c50*/  IMAD R28, R73, 0x2, R68.reuse ;  /* 0x00000002491c7824 */ /* 0x100fe400078e0244 */
[----:B------:R-:W-:Y:S01]  /*0c60*/  IMAD R24, R71, 0x2, R68 ;  /* 0x0000000247187824 */ /* 0x000fe200078e0244 */
[----:B------:R-:W-:Y:S04]  /*0c70*/  LDSM.16.M88.4 R4, [R36] ;  /* 0x000000002404783b */ /* 0x000fe80000000200 */
[----:B------:R-:W-:Y:S04]  /*0c80*/  LDSM.16.M88.4 R8, [R36+0x800] ;  /* 0x000800002408783b */ /* 0x000fe80000000200 */
[----:B------:R-:W-:Y:S04]  /*0c90*/  LDSM.16.M88.4 R32, [R36+0x1000] ;  /* 0x001000002420783b */ /* 0x000fe80000000200 */
[----:B------:R-:W1:Y:S04]  /*0ca0*/  LDSM.16.M88.4 R28, [R28] ;  /* 0x000000001c1c783b */ /* 0x000e680000000200 */
[----:B------:R-:W2:Y:S04]  /*0cb0*/  LDSM.16.M88.4 R24, [R24] ;  /* 0x000000001818783b */ /* 0x000ea80000000200 */
[----:B------:R-:W3:Y:S01]  /*0cc0*/  LDSM.16.M88.4 R36, [R36+0x1800] ;  /* 0x001800002424783b */ /* 0x000ee20000000200 */
[-C--:B-1----:R-:W-:Y:S08]  /*0cd0*/  HMMA.16816.F32.BF16 R12, R28, R4.reuse, R12 ;  /* 0x000000041c0c723c */ /* 0x082ff0000004180c */
[----:B--2---:R-:W-:Y:S07]  /*0ce0*/  HMMA.16816.F32.BF16 R52, R24, R4, R52 ;  /* 0x000000041834723c */ /* 0x004fee0000041834 */
[----:B------:R-:W-:Y:S01]  /*0cf0*/  IMAD.MOV.U32 R4, RZ, RZ, R67 ;  /* 0x000000ffff047224 */ /* 0x000fe200078e0043 */
[----:B------:R-:W-:Y:S01]  /*0d00*/  HMMA.16816.F32.BF16 R48, R28, R8, R48 ;  /* 0x000000081c30723c */ /* 0x000fe20000041830 */
[----:B------:R-:W-:Y:S01]  /*0d10*/  IMAD.MOV.U32 R5, RZ, RZ, R66 ;  /* 0x000000ffff057224 */ /* 0x000fe200078e0042 */
[----:B------:R-:W-:-:S05]  /*0d20*/  IADD3 R67, P3, R67, 0x40, RZ ;  /* 0x0000004043437810 */ /* 0x000fca0007f7e0ff */
[----:B------:R-:W-:Y:S01]  /*0d30*/  IMAD.X R66, RZ, RZ, R66, P3 ;  /* 0x000000ffff427224 */ /* 0x000fe200018e0642 */
[----:B------:R-:W-:Y:S07]  /*0d40*/  HMMA.16816.F32.BF16 R56, R24, R8, R56 ;  /* 0x000000081838723c */ /* 0x000fee0000041838 */
[----:B------:R-:W-:Y:S01]  /*0d50*/  IMAD R9, R2, 0x1000, R61 ;  /* 0x0000100002097824 */ /* 0x000fe200078e023d */
[-C--:B------:R-:W-:Y:S08]  /*0d60*/  HMMA.16816.F32.BF16 R44, R28, R32.reuse, R44 ;  /* 0x000000201c2c723c */ /* 0x080ff0000004182c */
[----:B------:R-:W-:Y:S08]  /*0d70*/  HMMA.16816.F32.BF16 R40, R24, R32, R40 ;  /* 0x000000201828723c */ /* 0x000ff00000041828 */
[-C--:B---3--:R-:W-:Y:S07]  /*0d80*/  HMMA.16816.F32.BF16 R20, R28, R36.reuse, R20 ;  /* 0x000000241c14723c */ /* 0x088fee0000041814 */
[--C-:B------:R-:W-:Y:S01]  /*0d90*/  IMAD R28, R72, 0x2, R68.reuse ;  /* 0x00000002481c7824 */ /* 0x100fe200078e0244 */
[----:B------:R-:W-:Y:S05]  /*0da0*/  HMMA.16816.F32.BF16 R16, R24, R36, R16 ;  /* 0x000000241810723c */ /* 0x000fea0000041810 */
[----:B------:R-:W1:Y:S02]  /*0db0*/  LDSM.16.M88.4 R28, [R28] ;  /* 0x000000001c1c783b */ /* 0x000e640000000200 */
[----:B------:R-:W-:-:S06]  /*0dc0*/  IMAD R24, R70, 0x2, R68 ;  /* 0x0000000246187824 */ /* 0x000fcc00078e0244 */
[----:B------:R-:W2:Y:S04]  /*0dd0*/  LDSM.16.M88.4 R24, [R24] ;  /* 0x000000001818783b */ /* 0x000ea80000000200 */
[----:B------:R-:W-:Y:S06]  /*0de0*/  BAR.SYNC.DEFER_BLOCKING 0x0 ;  /* 0x0000000000007b1d */ /* 0x000fec0000010000 */
[----:B------:R-:W-:Y:S01]  /*0df0*/  @!PT LDS RZ, [RZ] ;  /* 0x00000000fffff984 */ /* 0x000fe20000000800 */
[----:B------:R-:W-:Y:S01]  /*0e00*/  @!PT LDS RZ, [RZ] ;  /* 0x00000000fffff984 */ /* 0x000fe20000000800 */
[----:B------:R-:W-:Y:S01]  /*0e10*/  @!PT LDS RZ, [RZ] ;  /* 0x00000000fffff984 */ /* 0x000fe20000000800 */
[----:B------:R3:W-:Y:S01]  /*0e20*/  LDGSTS.E.BYPASS.128 [R9+0x6000], [R4.64], !P0 ;  /* 0x0600000004097fae */ /* 0x0007e2000c101c44 */
[-C--:B-1----:R-:W-:Y:S03]  /*0e30*/  HMMA.16816.F32.BF16 R12, R28, R6.reuse, R12 ;  /* 0x000000061c0c723c */ /* 0x082fe6000004180c */
[----:B------:R-:W0:Y:S05]  /*0e40*/  LDGDEPBAR ;  /* 0x00000000000079af */ /* 0x000e2a0000000000 */
[----:B--2---:R-:W-:Y:S01]  /*0e50*/  HMMA.16816.F32.BF16 R52, R24, R6, R52 ;  /* 0x000000061834723c */ /* 0x004fe20000041834 */
[----:B---3--:R-:W-:Y:S01]  /*0e60*/  IMAD.MOV.U32 R4, RZ, RZ, R65 ;  /* 0x000000ffff047224 */ /* 0x008fe200078e0041 */
[----:B------:R-:W-:Y:S01]  /*0e70*/  IADD3 R65, P2, R65, 0x40, RZ ;  /* 0x0000004041417810 */ /* 0x000fe20007f5e0ff */
[----:B------:R-:W-:-:S04]  /*0e80*/  IMAD.MOV.U32 R5, RZ, RZ, R64 ;  /* 0x000000ffff057224 */ /* 0x000fc800078e0040 */
[----:B------:R-:W-:Y:S01]  /*0e90*/  IMAD R7, R2, 0x2000, R61 ;  /* 0x0000200002077824 */ /* 0x000fe200078e023d */
[----:B------:R-:W-:Y:S01]  /*0ea0*/  HMMA.16816.F32.BF16 R48, R28, R10, R48 ;  /* 0x0000000a1c30723c */ /* 0x000fe20000041830 */
[----:B------:R-:W-:-:S03]  /*0eb0*/  IMAD.X R64, RZ, RZ, R64, P2 ;  /* 0x000000ffff407224 */ /* 0x000fc600010e0640 */
[----:B------:R1:W-:Y:S04]  /*0ec0*/  LDGSTS.E.BYPASS.128 [R7], [R4.64], !P0 ;  /* 0x0000000004077fae */ /* 0x0003e8000c101c44 */
[----:B------:R-:W-:Y:S01]  /*0ed0*/  HMMA.16816.F32.BF16 R44, R28, R34, R44 ;  /* 0x000000221c2c723c */ /* 0x000fe2000004182c */
[----:B-1----:R-:W-:Y:S01]  /*0ee0*/  IMAD.MOV.U32 R4, RZ, RZ, R63 ;  /* 0x000000ffff047224 */ /* 0x002fe200078e003f */
[----:B------:R-:W-:Y:S01]  /*0ef0*/  IADD3 R63, P1, R63, 0x40, RZ ;  /* 0x000000403f3f7810 */ /* 0x000fe20007f3e0ff */
[----:B------:R-:W-:-:S05]  /*0f00*/  IMAD.MOV.U32 R5, RZ, RZ, R62 ;  /* 0x000000ffff057224 */ /* 0x000fca00078e003e */
[----:B------:R-:W-:Y:S01]  /*0f10*/  HMMA.16816.F32.BF16 R20, R28, R38, R20 ;  /* 0x000000261c14723c */ /* 0x000fe20000041814 */
[----:B------:R-:W-:Y:S01]  /*0f20*/  IMAD.X R62, RZ, RZ, R62, P1 ;  /* 0x000000ffff3e7224 */ /* 0x000fe200008e063e */
[----:B------:R1:W-:Y:S01]  /*0f30*/  LDGSTS.E.BYPASS.128 [R7+0x1000], [R4.64], !P0 ;  /* 0x0100000004077fae */ /* 0x0003e2000c101c44 */
[----:B------:R-:W-:-:S05]  /*0f40*/  IADD3 R3, P0, R3, 0x1, RZ ;  /* 0x0000000103037810 */ /* 0x000fca0007f1e0ff */
[----:B------:R-:W-:Y:S01]  /*0f50*/  HMMA.16816.F32.BF16 R56, R24, R10, R56 ;  /* 0x0000000a1838723c */ /* 0x000fe20000041838 */
[----:B------:R-:W0:Y:S01]  /*0f60*/  LDGDEPBAR ;  /* 0x00000000000079af */ /* 0x000e220000000000 */
[----:B------:R-:W-:Y:S01]  /*0f70*/  IMAD.X R60, RZ, RZ, R60, P0 ;  /* 0x000000ffff3c7224 */ /* 0x000fe200000e063c */
[----:B------:R-:W-:-:S04]  /*0f80*/  ISETP.NE.U32.AND P0, PT, R3, 0x140, PT ;  /* 0x000001400300780c */ /* 0x000fc80003f05070 */
[----:B------:R-:W-:Y:S01]  /*0f90*/  ISETP.NE.AND.EX P0, PT, R60, RZ, PT, P0 ;  /* 0x000000ff3c00720c */ /* 0x000fe20003f05300 */
[C---:B------:R-:W-:Y:S08]  /*0fa0*/  HMMA.16816.F32.BF16 R40, R24.reuse, R34, R40 ;  /* 0x000000221828723c */ /* 0x040ff00000041828 */
[----:B------:R-:W-:Y:S04]  /*0fb0*/  HMMA.16816.F32.BF16 R16, R24, R38, R16 ;  /* 0x000000261810723c */ /* 0x000fe80000041810 */
[----:B-1----:R-:W-:Y:S05]  /*0fc0*/  @P0 BRA `(.L_x_0) ;  /* 0xfffffbb000000947 */ /* 0x002fea000383ffff */
[C---:B------:R-:W-:Y:S01]  /*0fd0*/  IMAD.SHL.U32 R2, R76.reuse, 0x20, RZ ;  /* 0x000000204c027824 */ /* 0x040fe200078e00ff */
[C---:B------:R-:W-:Y:S01]  /*0fe0*/  LOP3.LUT R8, R76.reuse, 0x10, RZ, 0xc0, !PT ;  /* 0x000000104c087812 */ /* 0x040fe200078ec0ff */
[----:B------:R-:W-:Y:S01]  /*0ff0*/  IMAD.SHL.U32 R0, R76, 0x2, RZ ;  /* 0x000000024c007824 */ /* 0x000fe200078e00ff */
[----:B------:R-:W-:-:S04]  /*1000*/  DEPBAR.LE SB0, 0x0 ;  /* 0x000080000000791a */ /* 0x000fc80000000000 */
[----:B------:R-:W-:Y:S02]  /*1010*/  LOP3.LUT R3, R2, 0x180, RZ, 0xc0, !PT ;  /* 0x0000018002037812 */ /* 0x000fe400078ec0ff */
[----:B------:R-:W-:Y:S02]  /*1020*/  SHF.R.U32.HI R5, RZ, 0x3, R77 ;  /* 0x00000003ff057819 */ /* 0x000fe4000001164d */
[----:B------:R-:W-:Y:S02]  /*1030*/  LOP3.LUT R0, R3, 0x6, R0, 0xf8, !PT ;  /* 0x0000000603007812 */ /* 0x000fe400078ef800 */
[----:B------:R-:W-:Y:S02]  /*1040*/  LOP3.LUT R3, R77, 0x7f8, RZ, 0xc0, !PT ;  /* 0x000007f84d037812 */ /* 0x000fe400078ec0ff */
[----:B------:R-:W-:Y:S01]  /*1050*/  LOP3.LUT R6, R5, 0xf0, RZ, 0xc0, !PT ;  /* 0x000000f005067812 */ /* 0x000fe200078ec0ff */
[----:B------:R-:W-:Y:S01]  /*1060*/  IMAD R0, R8, 0x20, R0 ;  /* 0x0000002008007824 */ /* 0x000fe200078e0200 */
[----:B------:R-:W-:-:S02]  /*1070*/  LOP3.LUT R8, R76, 0x80, RZ, 0xc0, !PT ;  /* 0x000000804c087812 */ /* 0x000fc400078ec0ff */
[C---:B------:R-:W-:Y:S01]  /*1080*/  LOP3.LUT R2, R3.reuse, 0x800, RZ, 0xfc, !PT ;  /* 0x0000080003027812 */ /* 0x040fe200078efcff */
[----:B------:R-:W-:Y:S01]  /*1090*/  IMAD R6, R3, 0x2, R6 ;  /* 0x0000000203067824 */ /* 0x000fe200078e0206 */
[----:B------:R-:W-:Y:S01]  /*10a0*/  F2FP.BF16.PACK_AB R25, R13, R12 ;  /* 0x0000000c0d19723e */ /* 0x000fe200000010ff */
[----:B------:R-:W-:Y:S01]  /*10b0*/  IMAD R0, R8, 0x10, R0 ;  /* 0x0000001008007824 */ /* 0x000fe200078e0200 */
[----:B------:R-:W-:Y:S02]  /*10c0*/  SHF.R.U32.HI R8, RZ, 0x2, R76 ;  /* 0x00000002ff087819 */ /* 0x000fe4000001164c */
[----:B------:R-:W-:Y:S02]  /*10d0*/  SHF.R.U32.HI R7, RZ, 0x3, R2 ;  /* 0x00000003ff077819 */ /* 0x000fe40000011602 */
[----:B------:R-:W-:Y:S02]  /*10e0*/  LOP3.LUT R8, R8, 0x18, RZ, 0xc0, !PT ;  /* 0x0000001808087812 */ /* 0x000fe400078ec0ff */
[----:B------:R-:W-:-:S02]  /*10f0*/  IADD3 R4, R0, 0x400, RZ ;  /* 0x0000040000047810 */ /* 0x000fc40007ffe0ff */
[----:B------:R-:W-:Y:S02]  /*1100*/  LOP3.LUT R2, R8, R0, RZ, 0xfc, !PT ;  /* 0x0000000008027212 */ /* 0x000fe400078efcff */
[----:B------:R-:W-:Y:S02]  /*1110*/  SHF.R.U32.HI R4, RZ, 0x3, R4 ;  /* 0x00000003ff047819 */ /* 0x000fe40000011604 */
[----:B------:R-:W-:Y:S01]  /*1120*/  F2FP.BF16.PACK_AB R29, R17, R16 ;  /* 0x00000010111d723e */ /* 0x000fe200000010ff */
[----:B------:R-:W-:Y:S01]  /*1130*/  IMAD.SHL.U32 R5, R2, 0x2, RZ ;  /* 0x0000000202057824 */ /* 0x000fe200078e00ff */
[----:B------:R-:W-:Y:S02]  /*1140*/  LOP3.LUT R4, R4, 0x1f0, RZ, 0xc0, !PT ;  /* 0x000001f004047812 */ /* 0x000fe400078ec0ff */
[----:B------:R-:W-:Y:S01]  /*1150*/  F2FP.BF16.PACK_AB R27, R15, R14 ;  /* 0x0000000e0f1b723e */ /* 0x000fe200000010ff */
[----:B------:R-:W-:Y:S01]  /*1160*/  BAR.SYNC.DEFER_BLOCKING 0x0 ;  /* 0x0000000000007b1d */ /* 0x000fe20000010000 */
[----:B------:R-:W-:Y:S01]  /*1170*/  LEA.HI R2, R0, R5, RZ, 0x1d ;  /* 0x0000000500027211 */ /* 0x000fe200078fe8ff */
[----:B------:R-:W-:Y:S01]  /*1180*/  IMAD.IADD R16, R5, 0x1, R4 ;  /* 0x0000000105107824 */ /* 0x000fe200078e0204 */
[----:B------:R-:W-:-:S02]  /*1190*/  F2FP.BF16.PACK_AB R49, R49, R48 ;  /* 0x000000303131723e */ /* 0x000fc400000010ff */
[----:B------:R-:W-:Y:S02]  /*11a0*/  F2FP.BF16.PACK_AB R51, R51, R50 ;  /* 0x000000323333723e */ /* 0x000fe400000010ff */
[----:B------:R-:W-:Y:S02]  /*11b0*/  F2FP.BF16.PACK_AB R45, R45, R44 ;  /* 0x0000002c2d2d723e */ /* 0x000fe400000010ff */
[----:B------:R-:W-:Y:S02]  /*11c0*/  F2FP.BF16.PACK_AB R47, R47, R46 ;  /* 0x0000002e2f2f723e */ /* 0x000fe400000010ff */
[----:B------:R-:W-:Y:S02]  /*11d0*/  F2FP.BF16.PACK_AB R21, R21, R20 ;  /* 0x000000141515723e */ /* 0x000fe400000010ff */
[----:B------:R-:W-:Y:S02]  /*11e0*/  F2FP.BF16.PACK_AB R23, R23, R22 ;  /* 0x000000161717723e */ /* 0x000fe400000010ff */
[----:B------:R-:W-:-:S02]  /*11f0*/  LOP3.LUT R8, R7, 0x1f0, RZ, 0xc0, !PT ;  /* 0x000001f007087812 */ /* 0x000fc400078ec0ff */
[----:B------:R-:W-:Y:S02]  /*1200*/  F2FP.BF16.PACK_AB R53, R53, R52 ;  /* 0x000000343535723e */ /* 0x000fe400000010ff */
[----:B------:R-:W-:Y:S01]  /*1210*/  F2FP.BF16.PACK_AB R55, R55, R54 ;  /* 0x000000363737723e */ /* 0x000fe200000010ff */
[----:B------:R-:W-:Y:S01]  /*1220*/  IMAD R20, R3, 0x2, R8 ;  /* 0x0000000203147824 */ /* 0x000fe200078e0208 */
[----:B------:R-:W-:Y:S02]  /*1230*/  F2FP.BF16.PACK_AB R57, R57, R56 ;  /* 0x000000383939723e */ /* 0x000fe400000010ff */
[----:B------:R-:W-:Y:S01]  /*1240*/  F2FP.BF16.PACK_AB R59, R59, R58 ;  /* 0x0000003a3b3b723e */ /* 0x000fe200000010ff */
[----:B------:R-:W-:Y:S01]  /*1250*/  STS [R2], R25 ;  /* 0x0000001902007388 */ /* 0x000fe20000000800 */
[----:B------:R-:W-:Y:S02]  /*1260*/  F2FP.BF16.PACK_AB R41, R41, R40 ;  /* 0x000000282929723e */ /* 0x000fe400000010ff */
[----:B------:R-:W-:Y:S01]  /*1270*/  F2FP.BF16.PACK_AB R43, R43, R42 ;  /* 0x0000002a2b2b723e */ /* 0x000fe200000010ff */
[----:B------:R-:W-:Y:S01]  /*1280*/  STS [R16+0x800], R27 ;  /* 0x0008001b10007388 */ /* 0x000fe20000000800 */
[----:B------:R-:W-:-:S02]  /*1290*/  F2FP.BF16.PACK_AB R19, R19, R18 ;  /* 0x000000121313723e */ /* 0x000fc400000010ff */
[----:B------:R-:W-:Y:S01]  /*12a0*/  SHF.R.U32.HI R0, RZ, 0x4, R76 ;  /* 0x00000004ff007819 */ /* 0x000fe2000001164c */
[----:B------:R-:W-:Y:S01]  /*12b0*/  STS [R2+0x40], R49 ;  /* 0x0000403102007388 */ /* 0x000fe20000000800 */
[----:B------:R-:W-:Y:S02]  /*12c0*/  LOP3.LUT R74, R74, 0x78, R77, 0xf8, !PT ;  /* 0x000000784a4a7812 */ /* 0x000fe400078ef84d */
[----:B------:R-:W-:Y:S01]  /*12d0*/  SGXT.U32 R0, R0, 0x4 ;  /* 0x000000040000781a */ /* 0x000fe20000000000 */
[----:B------:R-:W-:Y:S01]  /*12e0*/  STS [R16+0x840], R51 ;  /* 0x0008403310007388 */ /* 0x000fe20000000800 */
[----:B------:R-:W-:Y:S02]  /*12f0*/  ISETP.GE.AND P0, PT, R74, 0x1000, PT ;  /* 0x000010004a00780c */ /* 0x000fe40003f06270 */
[----:B------:R-:W-:Y:S01]  /*1300*/  LOP3.LUT R75, R0, R75, RZ, 0xfc, !PT ;  /* 0x0000004b004b7212 */ /* 0x000fe200078efcff */
[----:B------:R-:W-:Y:S03]  /*1310*/  STS [R2+0x80], R45 ;  /* 0x0000802d02007388 */ /* 0x000fe60000000800 */
[C---:B------:R-:W-:Y:S01]  /*1320*/  LOP3.LUT R17, R75.reuse, 0x10, RZ, 0xfc, !PT ;  /* 0x000000104b117812 */ /* 0x040fe200078efcff */
[----:B------:R-:W-:Y:S01]  /*1330*/  STS [R16+0x880], R47 ;  /* 0x0008802f10007388 */ /* 0x000fe20000000800 */
[----:B------:R-:W-:-:S02]  /*1340*/  LOP3.LUT R3, R75, 0x20, RZ, 0xfc, !PT ;  /* 0x000000204b037812 */ /* 0x000fc400078efcff */
[----:B------:R-:W-:Y:S01]  /*1350*/  ISETP.LT.AND P1, PT, R75, 0x200, !P0 ;  /* 0x000002004b00780c */ /* 0x000fe20004721270 */
[----:B------:R1:W-:Y:S01]  /*1360*/  STS [R2+0xc0], R21 ;  /* 0x0000c01502007388 */ /* 0x0003e20000000800 */
[C---:B------:R-:W-:Y:S01]  /*1370*/  ISETP.LT.AND P2, PT, R17.reuse, 0x200, !P0 ;  /* 0x000002001100780c */ /* 0x040fe20004741270 */
[--C-:B------:R-:W-:Y:S01]  /*1380*/  IMAD R17, R17, 0x1000, R74.reuse ;  /* 0x0000100011117824 */ /* 0x100fe200078e024a */
[C---:B------:R-:W-:Y:S01]  /*1390*/  ISETP.LT.AND P3, PT, R3.reuse, 0x200, !P0 ;  /* 0x000002000300780c */ /* 0x040fe20004761270 */
[----:B------:R2:W-:Y:S01]  /*13a0*/  STS [R16+0x8c0], R23 ;  /* 0x0008c01710007388 */ /* 0x0005e20000000800 */
[----:B------:R-:W-:-:S03]  /*13b0*/  IMAD R18, R3, 0x1000, R74 ;  /* 0x0000100003127824 */ /* 0x000fc600078e024a */
[----:B------:R-:W-:Y:S01]  /*13c0*/  BAR.SYNC.DEFER_BLOCKING 0x0 ;  /* 0x0000000000007b1d */ /* 0x000fe20000010000 */
[----:B-1----:R-:W-:-:S04]  /*13d0*/  LOP3.LUT R21, R75, 0x30, RZ, 0xfc, !PT ;  /* 0x000000304b157812 */ /* 0x002fc800078efcff */
[----:B------:R-:W-:Y:S01]  /*13e0*/  ISETP.LT.AND P0, PT, R21, 0x200, !P0 ;  /* 0x000002001500780c */ /* 0x000fe20004701270 */
[----:B--2---:R-:W-:Y:S01]  /*13f0*/  IMAD.MOV.U32 R23, RZ, RZ, 0x2 ;  /* 0x00000002ff177424 */ /* 0x004fe200078e00ff */
[----:B------:R-:W1:Y:S04]  /*1400*/  LDS.128 R12, [R6] ;  /* 0x00000000060c7984 */ /* 0x000e680000000c00 */
[----:B------:R-:W2:Y:S04]  /*1410*/  LDS.128 R8, [R20+0x1000] ;  /* 0x0010000014087984 */ /* 0x000ea80000000c00 */
[----:B------:R-:W-:Y:S06]  /*1420*/  BAR.SYNC.DEFER_BLOCKING 0x0 ;  /* 0x0000000000007b1d */ /* 0x000fec0000010000 */
[----:B------:R-:W-:Y:S04]  /*1430*/  STS [R2], R53 ;  /* 0x0000003502007388 */ /* 0x000fe80000000800 */
[----:B------:R-:W-:Y:S04]  /*1440*/  STS [R16+0x800], R55 ;  /* 0x0008003710007388 */ /* 0x000fe80000000800 */
[----:B------:R-:W-:Y:S04]  /*1450*/  STS [R2+0x40], R57 ;  /* 0x0000403902007388 */ /* 0x000fe80000000800 */
[----:B------:R-:W-:Y:S04]  /*1460*/  STS [R16+0x840], R59 ;  /* 0x0008403b10007388 */ /* 0x000fe80000000800 */
[----:B------:R-:W-:Y:S04]  /*1470*/  STS [R2+0x80], R41 ;  /* 0x0000802902007388 */ /* 0x000fe80000000800 */
[----:B------:R-:W-:Y:S04]  /*1480*/  STS [R16+0x880], R43 ;  /* 0x0008802b10007388 */ /* 0x000fe80000000800 */
[----:B------:R3:W-:Y:S04]  /*1490*/  STS [R2+0xc0], R29 ;  /* 0x0000c01d02007388 */ /* 0x0007e80000000800 */
[----:B------:R4:W-:Y:S04]  /*14a0*/  STS [R16+0x8c0], R19 ;  /* 0x0008c01310007388 */ /* 0x0009e80000000800 */
[----:B------:R-:W-:Y:S01]  /*14b0*/  BAR.SYNC.DEFER_BLOCKING 0x0 ;  /* 0x0000000000007b1d */ /* 0x000fe20000010000 */
[----:B---3--:R-:W-:-:S04]  /*14c0*/  IMAD R2, R75, 0x1000, R74 ;  /* 0x000010004b027824 */ /* 0x008fc800078e024a */
[----:B------:R-:W-:-:S04]  /*14d0*/  IMAD.WIDE R2, R2, R23, c[0x0][0x170] ;  /* 0x00005c0002027625 */ /* 0x000fc800078e0217 */
[----:B----4-:R-:W-:-:S04]  /*14e0*/  IMAD.WIDE R16, R17, R23, c[0x0][0x170] ;  /* 0x00005c0011107625 */ /* 0x010fc800078e0217 */
[----:B------:R-:W-:Y:S01]  /*14f0*/  IMAD.WIDE R18, R18, R23, c[0x0][0x170] ;  /* 0x00005c0012127625 */ /* 0x000fe200078e0217 */
[----:B------:R-:W3:Y:S04]  /*1500*/  LDS.128 R4, [R6] ;  /* 0x0000000006047984 */ /* 0x000ee80000000c00 */
[----:B-1----:R1:W-:Y:S04]  /*1510*/  @P1 STG.E.128 [R2.64], R12 ;  /* 0x0000000c02001986 */ /* 0x0023e8000c101d04 */
[----:B--2---:R1:W-:Y:S04]  /*1520*/  @P2 STG.E.128 [R16.64], R8 ;  /* 0x0000000810002986 */ /* 0x0043e8000c101d04 */
[----:B---3--:R1:W-:Y:S01]  /*1530*/  @P3 STG.E.128 [R18.64], R4 ;  /* 0x0000000412003986 */ /* 0x0083e2000c101d04 */
[----:B------:R-:W-:Y:S05]  /*1540*/  @!P0 EXIT ;  /* 0x000000000000894d */ /* 0x000fea0003800000 */
[----:B-1----:R-:W1:Y:S01]  /*1550*/  LDS.128 R4, [R20+0x1000] ;  /* 0x0010000014047984 */ /* 0x002e620000000c00 */
[----:B------:R-:W-:-:S04]  /*1560*/  IMAD R2, R21, 0x1000, R74 ;  /* 0x0000100015027824 */ /* 0x000fc800078e024a */
[----:B------:R-:W-:-:S05]  /*1570*/  IMAD.WIDE R2, R2, R23, c[0x0][0x170] ;  /* 0x00005c0002027625 */ /* 0x000fca00078e0217 */
[----:B-1----:R-:W-:Y:S01]  /*1580*/  STG.E.128 [R2.64], R4 ;  /* 0x0000000402007986 */ /* 0x002fe2000c101d04 */
[----:B------:R-:W-:Y:S05]  /*1590*/  EXIT ;  /* 0x000000000000794d */ /* 0x000fea0003800000 */
.L_x_1:
[----:B------:R-:W-:-:S00]  /*15a0*/  BRA `(.L_x_1) ;  /* 0xfffffff000007947 */ /* 0x000fc0000383ffff */
[----:B------:R-:W-:-:S00]  /*15b0*/  NOP ;  /* 0x0000000000007918 */ /* 0x000fc00000000000 */
        /* <DEDUP_REMOVED lines=12> */
.L_x_2:


//--------------------- .nv.shared.triton_mm      --------------------------
	.section	.nv.shared.triton_mm,"aw",@nobits
	.sectionflags	@""
	.align	16
